	.headerflags	@"EF_CUDA_TEXMODE_UNIFIED EF_CUDA_64BIT_ADDRESS EF_CUDA_ACCELERATORS EF_CUDA_SM90 EF_CUDA_VIRTUAL_SM(EF_CUDA_SM90)"
	.elftype	@"ET_EXEC"


//--------------------- .nv.info                  --------------------------
	.section	.nv.info,"",@"SHT_CUDA_INFO"
	.align	4


	//----- nvinfo : EIATTR_REGCOUNT
	.align		4
        /*0000*/ 	.byte	0x04, 0x2f
        /*0002*/ 	.short	(.L_3 - .L_2)
	.align		4
.L_2:
        /*0004*/ 	.word	index@(triton_poi_fused__native_batch_norm_legit_no_training_add_silu_35)
        /*0008*/ 	.word	0x00000010


	//----- nvinfo : EIATTR_MIN_STACK_SIZE
	.align		4
.L_3:
        /*000c*/ 	.byte	0x04, 0x12
        /*000e*/ 	.short	(.L_5 - .L_4)
	.align		4
.L_4:
        /*0010*/ 	.word	index@(triton_poi_fused__native_batch_norm_legit_no_training_add_silu_35)
        /*0014*/ 	.word	0x00000000


	//----- nvinfo : EIATTR_FRAME_SIZE
	.align		4
.L_5:
        /*0018*/ 	.byte	0x04, 0x11
        /*001a*/ 	.short	(.L_7 - .L_6)
	.align		4
.L_6:
        /*001c*/ 	.word	index@(triton_poi_fused__native_batch_norm_legit_no_training_add_silu_35)
        /*0020*/ 	.word	0x00000000


	//----- nvinfo : EIATTR_MIN_STACK_SIZE
	.align		4
.L_7:
        /*0024*/ 	.byte	0x04, 0x12
        /*0026*/ 	.short	(.L_9 - .L_8)
	.align		4
.L_8:
        /*0028*/ 	.word	index@(triton_poi_fused__native_batch_norm_legit_no_training_add_silu_35)
        /*002c*/ 	.word	0x00000000
.L_9:


//--------------------- .nv.info.triton_poi_fused__native_batch_norm_legit_no_training_add_silu_35 --------------------------
	.section	.nv.info.triton_poi_fused__native_batch_norm_legit_no_training_add_silu_35,"",@"SHT_CUDA_INFO"
	.sectionflags	@""
	.align	4


	//----- nvinfo : EIATTR_CUDA_API_VERSION
	.align		4
        /*0000*/ 	.byte	0x04, 0x37
        /*0002*/ 	.short	(.L_11 - .L_10)
.L_10:
        /*0004*/ 	.word	0x0000007c


	//----- nvinfo : EIATTR_KPARAM_INFO
	.align		4
.L_11:
        /*0008*/ 	.byte	0x04, 0x17
        /*000a*/ 	.short	(.L_13 - .L_12)
.L_12:
        /*000c*/ 	.word	0x00000000
        /*0010*/ 	.short	0x0007
        /*0012*/ 	.short	0x0038
        /*0014*/ 	.byte	0x00, 0xf0, 0x11, 0x00


	//----- nvinfo : EIATTR_KPARAM_INFO
	.align		4
.L_13:
        /*0018*/ 	.byte	0x04, 0x17
        /*001a*/ 	.short	(.L_15 - .L_14)
.L_14:
        /*001c*/ 	.word	0x00000000
        /*0020*/ 	.short	0x0006
        /*0022*/ 	.short	0x0030
        /*0024*/ 	.byte	0x00, 0xf4, 0x21, 0x00


	//----- nvinfo : EIATTR_KPARAM_INFO
	.align		4
.L_15:
        /*0028*/ 	.byte	0x04, 0x17
        /*002a*/ 	.short	(.L_17 - .L_16)
.L_16:
        /*002c*/ 	.word	0x00000000
        /*0030*/ 	.short	0x0005
        /*0032*/ 	.short	0x0028
        /*0034*/ 	.byte	0x00, 0xf4, 0x21, 0x00


	//----- nvinfo : EIATTR_KPARAM_INFO
	.align		4
.L_17:
        /*0038*/ 	.byte	0x04, 0x17
        /*003a*/ 	.short	(.L_19 - .L_18)
.L_18:
        /*003c*/ 	.word	0x00000000
        /*0040*/ 	.short	0x0004
        /*0042*/ 	.short	0x0020
        /*0044*/ 	.byte	0x00, 0xf4, 0x21, 0x00


	//----- nvinfo : EIATTR_KPARAM_INFO
	.align		4
.L_19:
        /*0048*/ 	.byte	0x04, 0x17
        /*004a*/ 	.short	(.L_21 - .L_20)
.L_20:
        /*004c*/ 	.word	0x00000000
        /*0050*/ 	.short	0x0003
        /*0052*/ 	.short	0x0018
        /*0054*/ 	.byte	0x00, 0xf4, 0x21, 0x00


	//----- nvinfo : EIATTR_KPARAM_INFO
	.align		4
.L_21:
        /*0058*/ 	.byte	0x04, 0x17
        /*005a*/ 	.short	(.L_23 - .L_22)
.L_22:
        /*005c*/ 	.word	0x00000000
        /*0060*/ 	.short	0x0002
        /*0062*/ 	.short	0x0010
        /*0064*/ 	.byte	0x00, 0xf4, 0x21, 0x00


	//----- nvinfo : EIATTR_KPARAM_INFO
	.align		4
.L_23:
        /*0068*/ 	.byte	0x04, 0x17
        /*006a*/ 	.short	(.L_25 - .L_24)
.L_24:
        /*006c*/ 	.word	0x00000000
        /*0070*/ 	.short	0x0001
        /*0072*/ 	.short	0x0008
        /*0074*/ 	.byte	0x00, 0xf4, 0x21, 0x00


	//----- nvinfo : EIATTR_KPARAM_INFO
	.align		4
.L_25:
        /*0078*/ 	.byte	0x04, 0x17
        /*007a*/ 	.short	(.L_27 - .L_26)
.L_26:
        /*007c*/ 	.word	0x00000000
        /*0080*/ 	.short	0x0000
        /*0082*/ 	.short	0x0000
        /*0084*/ 	.byte	0x00, 0xf4, 0x21, 0x00


	//----- nvinfo : EIATTR_SPARSE_MMA_MASK
	.align		4
.L_27:
        /*0088*/ 	.byte	0x03, 0x50
        /*008a*/ 	.short	0x0000


	//----- nvinfo : EIATTR_MAXREG_COUNT
	.align		4
        /*008c*/ 	.byte	0x03, 0x1b
        /*008e*/ 	.short	0x00ff


	//----- nvinfo : EIATTR_EXIT_INSTR_OFFSETS
	.align		4
        /*0090*/ 	.byte	0x04, 0x1c
        /*0092*/ 	.short	(.L_29 - .L_28)


	//   ....[0]....
.L_28:
        /*0094*/ 	.word	0x000003b0


	//----- nvinfo : EIATTR_REQNTID
	.align		4
.L_29:
        /*0098*/ 	.byte	0x04, 0x10
        /*009a*/ 	.short	(.L_31 - .L_30)
.L_30:
        /*009c*/ 	.word	0x00000080
        /*00a0*/ 	.word	0x00000001
        /*00a4*/ 	.word	0x00000001


	//----- nvinfo : EIATTR_CBANK_PARAM_SIZE
	.align		4
.L_31:
        /*00a8*/ 	.byte	0x03, 0x19
        /*00aa*/ 	.short	0x003c


	//----- nvinfo : EIATTR_PARAM_CBANK
	.align		4
        /*00ac*/ 	.byte	0x04, 0x0a
        /*00ae*/ 	.short	(.L_33 - .L_32)
	.align		4
.L_32:
        /*00b0*/ 	.word	index@(.nv.constant0.triton_poi_fused__native_batch_norm_legit_no_training_add_silu_35)
        /*00b4*/ 	.short	0x0210
        /*00b6*/ 	.short	0x003c


	//----- nvinfo : EIATTR_SW_WAR
	.align		4
.L_33:
        /*00b8*/ 	.byte	0x04, 0x36
        /*00ba*/ 	.short	(.L_35 - .L_34)
.L_34:
        /*00bc*/ 	.word	0x00000008
.L_35:


//--------------------- .nv.callgraph             --------------------------
	.section	.nv.callgraph,"",@"SHT_CUDA_CALLGRAPH"
	.align	4
	.sectionentsize	8
	.align		4
        /*0000*/ 	.word	0x00000000
	.align		4
        /*0004*/ 	.word	0xffffffff
	.align		4
        /*0008*/ 	.word	0x00000000
	.align		4
        /*000c*/ 	.word	0xfffffffe
	.align		4
        /*0010*/ 	.word	0x00000000
	.align		4
        /*0014*/ 	.word	0xfffffffd
	.align		4
        /*0018*/ 	.word	0x00000000
	.align		4
        /*001c*/ 	.word	0xfffffffc


//--------------------- .nv.constant4             --------------------------
	.section	.nv.constant4,"a",@progbits
	.align	8
	.align		8
.nv.constant4:
        /*0000*/ 	.dword	_$_str
	.align		8
        /*0008*/ 	.dword	_$_str_$_2


//--------------------- .text.triton_poi_fused__native_batch_norm_legit_no_training_add_silu_35 --------------------------
	.section	.text.triton_poi_fused__native_batch_norm_legit_no_training_add_silu_35,"ax",@progbits
	.align	128
        .global         triton_poi_fused__native_batch_norm_legit_no_training_add_silu_35
        .type           triton_poi_fused__native_batch_norm_legit_no_training_add_silu_35,@function
        .size           triton_poi_fused__native_batch_norm_legit_no_training_add_silu_35,(.L_x_1 - triton_poi_fused__native_batch_norm_legit_no_training_add_silu_35)
        .other          triton_poi_fused__native_batch_norm_legit_no_training_add_silu_35,@"STO_CUDA_ENTRY STV_DEFAULT"
triton_poi_fused__native_batch_norm_legit_no_training_add_silu_35:
.text.triton_poi_fused__native_batch_norm_legit_no_training_add_silu_35:
[----:B------:R-:W-:Y:S01]  /*0000*/  LDC R1, c[0x0][0x28] ;  /* 0x00000a00ff017b82 */ /* 0x000fe20000000800 */
[----:B------:R-:W1:Y:S07]  /*0010*/  S2R R0, SR_TID.X ;  /* 0x0000000000007919 */ /* 0x000e6e0000002100 */
[----:B------:R-:W2:Y:S01]  /*0020*/  LDC.64 R6, c[0x0][0x228] ;  /* 0x00008a00ff067b82 */ /* 0x000ea20000000a00 */
[----:B------:R-:W-:Y:S01]  /*0030*/  ULDC.64 UR4, c[0x0][0x208] ;  /* 0x0000820000047ab9 */ /* 0x000fe20000000a00 */
[----:B------:R-:W3:Y:S06]  /*0040*/  S2R R3, SR_CTAID.X ;  /* 0x0000000000037919 */ /* 0x000eec0000002500 */
[----:B------:R-:W4:Y:S08]  /*0050*/  LDC.64 R4, c[0x0][0x220] ;  /* 0x00008800ff047b82 */ /* 0x000f300000000a00 */
[----:B------:R-:W5:Y:S08]  /*0060*/  LDC.64 R8, c[0x0][0x230] ;  /* 0x00008c00ff087b82 */ /* 0x000f700000000a00 */
[----:B------:R-:W5:Y:S01]  /*0070*/  LDC.64 R10, c[0x0][0x238] ;  /* 0x00008e00ff0a7b82 */ /* 0x000f620000000a00 */
[----:B-1----:R-:W-:-:S02]  /*0080*/  LOP3.LUT R0, R0, 0x7f, RZ, 0xc0, !PT ;  /* 0x0000007f00007812 */ /* 0x002fc400078ec0ff */
[----:B---3--:R-:W-:Y:S02]  /*0090*/  SHF.R.S32.HI R2, RZ, 0x18, R3 ;  /* 0x00000018ff027819 */ /* 0x008fe40000011403 */
[----:B------:R-:W-:Y:S02]  /*00a0*/  LEA R0, R3, R0, 0x7 ;  /* 0x0000000003007211 */ /* 0x000fe400078e38ff */
[----:B------:R-:W-:-:S04]  /*00b0*/  SGXT R3, R2, 0x1 ;  /* 0x000000010203781a */ /* 0x000fc80000000200 */
[----:B------:R-:W-:-:S04]  /*00c0*/  LEA.HI R3, R3, R0, RZ, 0x9 ;  /* 0x0000000003037211 */ /* 0x000fc800078f48ff */
[----:B------:R-:W-:-:S04]  /*00d0*/  LOP3.LUT R3, R3, 0xfffffe00, RZ, 0xc0, !PT ;  /* 0xfffffe0003037812 */ /* 0x000fc800078ec0ff */
[----:B------:R-:W-:Y:S02]  /*00e0*/  IADD3 R13, R0, -R3, RZ ;  /* 0x80000003000d7210 */ /* 0x000fe40007ffe0ff */
[----:B------:R-:W1:Y:S03]  /*00f0*/  LDC.64 R2, c[0x0][0x218] ;  /* 0x00008600ff027b82 */ /* 0x000e660000000a00 */
[----:B--2---:R-:W-:-:S05]  /*0100*/  IMAD.WIDE R6, R13, 0x4, R6 ;  /* 0x000000040d067825 */ /* 0x004fca00078e0206 */
[----:B------:R2:W3:Y:S01]  /*0110*/  LDG.E.EL R12, desc[UR4][R6.64] ;  /* 0x00000004060c7981 */ /* 0x0004e2000c2e1900 */
[----:B----4-:R-:W-:-:S04]  /*0120*/  IMAD.WIDE R4, R13, 0x4, R4 ;  /* 0x000000040d047825 */ /* 0x010fc800078e0204 */
[C---:B-----5:R-:W-:Y:S02]  /*0130*/  IMAD.WIDE R8, R13.reuse, 0x4, R8 ;  /* 0x000000040d087825 */ /* 0x060fe400078e0208 */
[----:B------:R-:W4:Y:S02]  /*0140*/  LDG.E.EL R5, desc[UR4][R4.64] ;  /* 0x0000000404057981 */ /* 0x000f24000c2e1900 */
[----:B0-----:R-:W-:Y:S01]  /*0150*/  IMAD.WIDE R10, R13, 0x4, R10 ;  /* 0x000000040d0a7825 */ /* 0x001fe200078e020a */
[----:B--2---:R-:W0:Y:S01]  /*0160*/  LDC.64 R6, c[0x0][0x240] ;  /* 0x00009000ff067b82 */ /* 0x004e220000000a00 */
[----:B------:R2:W5:Y:S04]  /*0170*/  LDG.E.EL R8, desc[UR4][R8.64] ;  /* 0x0000000408087981 */ /* 0x000568000c2e1900 */
[----:B------:R-:W5:Y:S01]  /*0180*/  LDG.E.EL R11, desc[UR4][R10.64] ;  /* 0x000000040a0b7981 */ /* 0x000f62000c2e1900 */
[----:B-1----:R-:W-:-:S06]  /*0190*/  IMAD.WIDE R2, R0, 0x4, R2 ;  /* 0x0000000400027825 */ /* 0x002fcc00078e0202 */
[----:B------:R-:W4:Y:S01]  /*01a0*/  LDG.E R2, desc[UR4][R2.64] ;  /* 0x0000000402027981 */ /* 0x000f22000c1e1900 */
[----:B0-----:R-:W-:-:S06]  /*01b0*/  IMAD.WIDE R6, R0, 0x4, R6 ;  /* 0x0000000400067825 */ /* 0x001fcc00078e0206 */
[----:B------:R-:W5:Y:S01]  /*01c0*/  LDG.E R6, desc[UR4][R6.64] ;  /* 0x0000000406067981 */ /* 0x000f62000c1e1900 */
[----:B--2---:R-:W-:Y:S01]  /*01d0*/  HFMA2.MMA R9, -RZ, RZ, 1.625, 0 ;  /* 0x3e800000ff097435 */ /* 0x004fe200000001ff */
[----:B---3--:R-:W-:-:S04]  /*01e0*/  FADD R12, R12, 0.0010000000474974513054 ;  /* 0x3a83126f0c0c7421 */ /* 0x008fc80000000000 */
[----:B------:R-:W0:Y:S02]  /*01f0*/  MUFU.SQRT R13, R12 ;  /* 0x0000000c000d7308 */ /* 0x000e240000002000 */
[C---:B0-----:R-:W-:Y:S02]  /*0200*/  FSETP.GT.AND P0, PT, R13.reuse, 8.50705917302346158658e+37, PT ;  /* 0x7e8000000d00780b */ /* 0x041fe40003f04000 */
[----:B------:R-:W-:-:S11]  /*0210*/  FSETP.GEU.AND P1, PT, R13, 1.175494350822287508e-38, PT ;  /* 0x008000000d00780b */ /* 0x000fd60003f2e000 */
[----:B------:R-:W-:-:S04]  /*0220*/  @P0 FMUL R13, R13, 0.25 ;  /* 0x3e8000000d0d0820 */ /* 0x000fc80000400000 */
[----:B------:R-:W-:-:S06]  /*0230*/  @!P1 FMUL R13, R13, 16777216 ;  /* 0x4b8000000d0d9820 */ /* 0x000fcc0000400000 */
[----:B------:R-:W0:Y:S01]  /*0240*/  MUFU.RCP R13, R13 ;  /* 0x0000000d000d7308 */ /* 0x000e220000001000 */
[----:B------:R-:W-:Y:S01]  /*0250*/  FSEL R4, R9, 1, P0 ;  /* 0x3f80000009047808 */ /* 0x000fe20000000000 */
[----:B----4-:R-:W-:-:S04]  /*0260*/  FADD R2, R2, -R5 ;  /* 0x8000000502027221 */ /* 0x010fc80000000000 */
[----:B------:R-:W-:-:S04]  /*0270*/  @!P1 FMUL R4, R4, 16777216 ;  /* 0x4b80000004049820 */ /* 0x000fc80000400000 */
[----:B0-----:R-:W-:-:S04]  /*0280*/  FMUL R3, R13, R4 ;  /* 0x000000040d037220 */ /* 0x001fc80000400000 */
[----:B------:R-:W-:-:S04]  /*0290*/  FMUL R2, R2, R3 ;  /* 0x0000000302027220 */ /* 0x000fc80000400000 */
[----:B-----5:R-:W-:-:S04]  /*02a0*/  FFMA R11, R8, R2, R11 ;  /* 0x00000002080b7223 */ /* 0x020fc8000000000b */
[----:B------:R-:W-:-:S04]  /*02b0*/  FADD R2, RZ, -R11 ;  /* 0x8000000bff027221 */ /* 0x000fc80000000000 */
[----:B------:R-:W-:-:S05]  /*02c0*/  FMUL R4, R2, 1.4426950216293334961 ;  /* 0x3fb8aa3b02047820 */ /* 0x000fca0000400000 */
[----:B------:R-:W-:-:S13]  /*02d0*/  FSETP.GEU.AND P0, PT, R4, -126, PT ;  /* 0xc2fc00000400780b */ /* 0x000fda0003f0e000 */
[----:B------:R-:W-:-:S04]  /*02e0*/  @!P0 FMUL R4, R4, 0.5 ;  /* 0x3f00000004048820 */ /* 0x000fc80000400000 */
[----:B------:R-:W0:Y:S02]  /*02f0*/  MUFU.EX2 R2, R4 ;  /* 0x0000000400027308 */ /* 0x000e240000000800 */
[----:B0-----:R-:W-:-:S04]  /*0300*/  @!P0 FMUL R2, R2, R2 ;  /* 0x0000000202028220 */ /* 0x001fc80000400000 */
[----:B------:R-:W-:Y:S02]  /*0310*/  FADD R5, R2, 1 ;  /* 0x3f80000002057421 */ /* 0x000fe40000000000 */
[----:B------:R-:W0:Y:S03]  /*0320*/  LDC.64 R2, c[0x0][0x210] ;  /* 0x00008400ff027b82 */ /* 0x000e260000000a00 */
[----:B------:R-:W-:-:S13]  /*0330*/  FSETP.GT.AND P0, PT, R5, 8.50705917302346158658e+37, PT ;  /* 0x7e8000000500780b */ /* 0x000fda0003f04000 */
[----:B------:R-:W-:-:S06]  /*0340*/  @P0 FMUL R5, R5, 0.25 ;  /* 0x3e80000005050820 */ /* 0x000fcc0000400000 */
[----:B------:R-:W1:Y:S01]  /*0350*/  MUFU.RCP R5, R5 ;  /* 0x0000000500057308 */ /* 0x000e620000001000 */
[----:B------:R-:W-:Y:S01]  /*0360*/  FSEL R8, R9, 1, P0 ;  /* 0x3f80000009087808 */ /* 0x000fe20000000000 */
[----:B0-----:R-:W-:-:S04]  /*0370*/  IMAD.WIDE R2, R0, 0x4, R2 ;  /* 0x0000000400027825 */ /* 0x001fc800078e0202 */
[----:B-1----:R-:W-:-:S04]  /*0380*/  FMUL R8, R5, R8 ;  /* 0x0000000805087220 */ /* 0x002fc80000400000 */
[----:B------:R-:W-:-:S05]  /*0390*/  FFMA R11, R11, R8, R6 ;  /* 0x000000080b0b7223 */ /* 0x000fca0000000006 */
[----:B------:R-:W-:Y:S01]  /*03a0*/  STG.E desc[UR4][R2.64], R11 ;  /* 0x0000000b02007986 */ /* 0x000fe2000c101904 */
[----:B------:R-:W-:Y:S05]  /*03b0*/  EXIT ;  /* 0x000000000000794d */ /* 0x000fea0003800000 */
.L_x_0:
[----:B------:R-:W-:-:S00]  /*03c0*/  BRA `(.L_x_0) ;  /* 0xfffffffc00fc7947 */ /* 0x000fc0000383ffff */
[----:B------:R-:W-:-:S00]  /*03d0*/  NOP ;  /* 0x0000000000007918 */ /* 0x000fc00000000000 */
        /* <DEDUP_REMOVED lines=10> */
.L_x_1:


//--------------------- .nv.global.init           --------------------------
	.section	.nv.global.init,"aw",@progbits
.nv.global.init:
	.type		_$_str,@object
	.size		_$_str,(_$_str_$_2 - _$_str)
_$_str:
        /*0000*/ 	.byte	0x5f, 0x5f, 0x43, 0x55, 0x44, 0x41, 0x5f, 0x46, 0x54, 0x5a, 0x00
	.type		_$_str_$_2,@object
	.size		_$_str_$_2,(.L_1 - _$_str_$_2)
_$_str_$_2:
        /*000b*/ 	.byte	0x5f, 0x5f, 0x43, 0x55, 0x44, 0x41, 0x5f, 0x50, 0x52, 0x45, 0x43, 0x5f, 0x53, 0x51, 0x52, 0x54
        /*001b*/ 	.byte	0x00
.L_1:


//--------------------- .nv.constant0.triton_poi_fused__native_batch_norm_legit_no_training_add_silu_35 --------------------------
	.section	.nv.constant0.triton_poi_fused__native_batch_norm_legit_no_training_add_silu_35,"a",@progbits
	.sectionflags	@""
	.align	4
.nv.constant0.triton_poi_fused__native_batch_norm_legit_no_training_add_silu_35:
	.zero		588
